//
// Generated by NVIDIA NVVM Compiler
//
// Compiler Build ID: CL-36424714
// Cuda compilation tools, release 13.0, V13.0.88
// Based on NVVM 20.0.0
//

.version 9.0
.target sm_100
.address_size 64

	// .globl	_Z15spmv_csr_kernel9CSRMatrixPfS0_

.visible .entry _Z15spmv_csr_kernel9CSRMatrixPfS0_(
	.param .align 8 .b8 _Z15spmv_csr_kernel9CSRMatrixPfS0__param_0[32],
	.param .u64 .ptr .align 1 _Z15spmv_csr_kernel9CSRMatrixPfS0__param_1,
	.param .u64 .ptr .align 1 _Z15spmv_csr_kernel9CSRMatrixPfS0__param_2
)
{
	.reg .pred 	%p<11>;
	.reg .b32 	%r<64>;
	.reg .b32 	%f<112>;
	.reg .b64 	%rd<98>;

	ld.param.u64 	%rd16, [_Z15spmv_csr_kernel9CSRMatrixPfS0__param_0+8];
	ld.param.u32 	%r21, [_Z15spmv_csr_kernel9CSRMatrixPfS0__param_0];
	ld.param.u64 	%rd18, [_Z15spmv_csr_kernel9CSRMatrixPfS0__param_0+24];
	ld.param.u64 	%rd17, [_Z15spmv_csr_kernel9CSRMatrixPfS0__param_0+16];
	ld.param.u64 	%rd20, [_Z15spmv_csr_kernel9CSRMatrixPfS0__param_1];
	ld.param.u64 	%rd19, [_Z15spmv_csr_kernel9CSRMatrixPfS0__param_2];
	cvta.to.global.u64 	%rd1, %rd20;
	cvta.to.global.u64 	%rd2, %rd17;
	cvta.to.global.u64 	%rd3, %rd18;
	mov.u32 	%r22, %ctaid.x;
	mov.u32 	%r23, %ntid.x;
	mov.u32 	%r24, %tid.x;
	mad.lo.s32 	%r1, %r22, %r23, %r24;
	setp.ge.u32 	%p1, %r1, %r21;
	@%p1 bra 	$L__BB0_15;
	cvta.to.global.u64 	%rd21, %rd16;
	mul.wide.u32 	%rd22, %r1, 4;
	add.s64 	%rd23, %rd21, %rd22;
	ld.global.u32 	%r60, [%rd23];
	ld.global.u32 	%r3, [%rd23+4];
	setp.ge.u32 	%p2, %r60, %r3;
	mov.f32 	%f111, 0f00000000;
	@%p2 bra 	$L__BB0_14;
	add.s32 	%r25, %r60, 1;
	max.u32 	%r26, %r3, %r25;
	sub.s32 	%r4, %r26, %r60;
	and.b32  	%r5, %r4, 15;
	sub.s32 	%r27, %r60, %r26;
	setp.gt.u32 	%p3, %r27, -16;
	mov.f32 	%f111, 0f00000000;
	@%p3 bra 	$L__BB0_5;
	and.b32  	%r28, %r4, -16;
	neg.s32 	%r58, %r28;
	mul.wide.u32 	%rd24, %r60, 4;
	add.s64 	%rd25, %rd24, 32;
	add.s64 	%rd95, %rd2, %rd25;
	add.s64 	%rd94, %rd3, %rd25;
	mov.f32 	%f111, 0f00000000;
$L__BB0_4:
	.pragma "nounroll";
	ld.global.u32 	%r29, [%rd95+-32];
	ld.global.f32 	%f18, [%rd94+-32];
	mul.wide.u32 	%rd26, %r29, 4;
	add.s64 	%rd27, %rd1, %rd26;
	ld.global.f32 	%f19, [%rd27];
	fma.rn.f32 	%f20, %f18, %f19, %f111;
	ld.global.u32 	%r30, [%rd95+-28];
	ld.global.f32 	%f21, [%rd94+-28];
	mul.wide.u32 	%rd28, %r30, 4;
	add.s64 	%rd29, %rd1, %rd28;
	ld.global.f32 	%f22, [%rd29];
	fma.rn.f32 	%f23, %f21, %f22, %f20;
	ld.global.u32 	%r31, [%rd95+-24];
	ld.global.f32 	%f24, [%rd94+-24];
	mul.wide.u32 	%rd30, %r31, 4;
	add.s64 	%rd31, %rd1, %rd30;
	ld.global.f32 	%f25, [%rd31];
	fma.rn.f32 	%f26, %f24, %f25, %f23;
	ld.global.u32 	%r32, [%rd95+-20];
	ld.global.f32 	%f27, [%rd94+-20];
	mul.wide.u32 	%rd32, %r32, 4;
	add.s64 	%rd33, %rd1, %rd32;
	ld.global.f32 	%f28, [%rd33];
	fma.rn.f32 	%f29, %f27, %f28, %f26;
	ld.global.u32 	%r33, [%rd95+-16];
	ld.global.f32 	%f30, [%rd94+-16];
	mul.wide.u32 	%rd34, %r33, 4;
	add.s64 	%rd35, %rd1, %rd34;
	ld.global.f32 	%f31, [%rd35];
	fma.rn.f32 	%f32, %f30, %f31, %f29;
	ld.global.u32 	%r34, [%rd95+-12];
	ld.global.f32 	%f33, [%rd94+-12];
	mul.wide.u32 	%rd36, %r34, 4;
	add.s64 	%rd37, %rd1, %rd36;
	ld.global.f32 	%f34, [%rd37];
	fma.rn.f32 	%f35, %f33, %f34, %f32;
	ld.global.u32 	%r35, [%rd95+-8];
	ld.global.f32 	%f36, [%rd94+-8];
	mul.wide.u32 	%rd38, %r35, 4;
	add.s64 	%rd39, %rd1, %rd38;
	ld.global.f32 	%f37, [%rd39];
	fma.rn.f32 	%f38, %f36, %f37, %f35;
	ld.global.u32 	%r36, [%rd95+-4];
	ld.global.f32 	%f39, [%rd94+-4];
	mul.wide.u32 	%rd40, %r36, 4;
	add.s64 	%rd41, %rd1, %rd40;
	ld.global.f32 	%f40, [%rd41];
	fma.rn.f32 	%f41, %f39, %f40, %f38;
	ld.global.u32 	%r37, [%rd95];
	ld.global.f32 	%f42, [%rd94];
	mul.wide.u32 	%rd42, %r37, 4;
	add.s64 	%rd43, %rd1, %rd42;
	ld.global.f32 	%f43, [%rd43];
	fma.rn.f32 	%f44, %f42, %f43, %f41;
	ld.global.u32 	%r38, [%rd95+4];
	ld.global.f32 	%f45, [%rd94+4];
	mul.wide.u32 	%rd44, %r38, 4;
	add.s64 	%rd45, %rd1, %rd44;
	ld.global.f32 	%f46, [%rd45];
	fma.rn.f32 	%f47, %f45, %f46, %f44;
	ld.global.u32 	%r39, [%rd95+8];
	ld.global.f32 	%f48, [%rd94+8];
	mul.wide.u32 	%rd46, %r39, 4;
	add.s64 	%rd47, %rd1, %rd46;
	ld.global.f32 	%f49, [%rd47];
	fma.rn.f32 	%f50, %f48, %f49, %f47;
	ld.global.u32 	%r40, [%rd95+12];
	ld.global.f32 	%f51, [%rd94+12];
	mul.wide.u32 	%rd48, %r40, 4;
	add.s64 	%rd49, %rd1, %rd48;
	ld.global.f32 	%f52, [%rd49];
	fma.rn.f32 	%f53, %f51, %f52, %f50;
	ld.global.u32 	%r41, [%rd95+16];
	ld.global.f32 	%f54, [%rd94+16];
	mul.wide.u32 	%rd50, %r41, 4;
	add.s64 	%rd51, %rd1, %rd50;
	ld.global.f32 	%f55, [%rd51];
	fma.rn.f32 	%f56, %f54, %f55, %f53;
	ld.global.u32 	%r42, [%rd95+20];
	ld.global.f32 	%f57, [%rd94+20];
	mul.wide.u32 	%rd52, %r42, 4;
	add.s64 	%rd53, %rd1, %rd52;
	ld.global.f32 	%f58, [%rd53];
	fma.rn.f32 	%f59, %f57, %f58, %f56;
	ld.global.u32 	%r43, [%rd95+24];
	ld.global.f32 	%f60, [%rd94+24];
	mul.wide.u32 	%rd54, %r43, 4;
	add.s64 	%rd55, %rd1, %rd54;
	ld.global.f32 	%f61, [%rd55];
	fma.rn.f32 	%f62, %f60, %f61, %f59;
	ld.global.u32 	%r44, [%rd95+28];
	ld.global.f32 	%f63, [%rd94+28];
	mul.wide.u32 	%rd56, %r44, 4;
	add.s64 	%rd57, %rd1, %rd56;
	ld.global.f32 	%f64, [%rd57];
	fma.rn.f32 	%f111, %f63, %f64, %f62;
	add.s32 	%r60, %r60, 16;
	add.s32 	%r58, %r58, 16;
	add.s64 	%rd95, %rd95, 64;
	add.s64 	%rd94, %rd94, 64;
	setp.ne.s32 	%p4, %r58, 0;
	@%p4 bra 	$L__BB0_4;
$L__BB0_5:
	setp.eq.s32 	%p5, %r5, 0;
	@%p5 bra 	$L__BB0_14;
	and.b32  	%r12, %r4, 7;
	setp.lt.u32 	%p6, %r5, 8;
	@%p6 bra 	$L__BB0_8;
	mul.wide.u32 	%rd58, %r60, 4;
	add.s64 	%rd59, %rd2, %rd58;
	ld.global.u32 	%r45, [%rd59];
	add.s64 	%rd60, %rd3, %rd58;
	ld.global.f32 	%f66, [%rd60];
	mul.wide.u32 	%rd61, %r45, 4;
	add.s64 	%rd62, %rd1, %rd61;
	ld.global.f32 	%f67, [%rd62];
	fma.rn.f32 	%f68, %f66, %f67, %f111;
	ld.global.u32 	%r46, [%rd59+4];
	ld.global.f32 	%f69, [%rd60+4];
	mul.wide.u32 	%rd63, %r46, 4;
	add.s64 	%rd64, %rd1, %rd63;
	ld.global.f32 	%f70, [%rd64];
	fma.rn.f32 	%f71, %f69, %f70, %f68;
	ld.global.u32 	%r47, [%rd59+8];
	ld.global.f32 	%f72, [%rd60+8];
	mul.wide.u32 	%rd65, %r47, 4;
	add.s64 	%rd66, %rd1, %rd65;
	ld.global.f32 	%f73, [%rd66];
	fma.rn.f32 	%f74, %f72, %f73, %f71;
	ld.global.u32 	%r48, [%rd59+12];
	ld.global.f32 	%f75, [%rd60+12];
	mul.wide.u32 	%rd67, %r48, 4;
	add.s64 	%rd68, %rd1, %rd67;
	ld.global.f32 	%f76, [%rd68];
	fma.rn.f32 	%f77, %f75, %f76, %f74;
	ld.global.u32 	%r49, [%rd59+16];
	ld.global.f32 	%f78, [%rd60+16];
	mul.wide.u32 	%rd69, %r49, 4;
	add.s64 	%rd70, %rd1, %rd69;
	ld.global.f32 	%f79, [%rd70];
	fma.rn.f32 	%f80, %f78, %f79, %f77;
	ld.global.u32 	%r50, [%rd59+20];
	ld.global.f32 	%f81, [%rd60+20];
	mul.wide.u32 	%rd71, %r50, 4;
	add.s64 	%rd72, %rd1, %rd71;
	ld.global.f32 	%f82, [%rd72];
	fma.rn.f32 	%f83, %f81, %f82, %f80;
	ld.global.u32 	%r51, [%rd59+24];
	ld.global.f32 	%f84, [%rd60+24];
	mul.wide.u32 	%rd73, %r51, 4;
	add.s64 	%rd74, %rd1, %rd73;
	ld.global.f32 	%f85, [%rd74];
	fma.rn.f32 	%f86, %f84, %f85, %f83;
	ld.global.u32 	%r52, [%rd59+28];
	ld.global.f32 	%f87, [%rd60+28];
	mul.wide.u32 	%rd75, %r52, 4;
	add.s64 	%rd76, %rd1, %rd75;
	ld.global.f32 	%f88, [%rd76];
	fma.rn.f32 	%f111, %f87, %f88, %f86;
	add.s32 	%r60, %r60, 8;
$L__BB0_8:
	setp.eq.s32 	%p7, %r12, 0;
	@%p7 bra 	$L__BB0_14;
	and.b32  	%r15, %r4, 3;
	setp.lt.u32 	%p8, %r12, 4;
	@%p8 bra 	$L__BB0_11;
	mul.wide.u32 	%rd77, %r60, 4;
	add.s64 	%rd78, %rd2, %rd77;
	ld.global.u32 	%r53, [%rd78];
	add.s64 	%rd79, %rd3, %rd77;
	ld.global.f32 	%f90, [%rd79];
	mul.wide.u32 	%rd80, %r53, 4;
	add.s64 	%rd81, %rd1, %rd80;
	ld.global.f32 	%f91, [%rd81];
	fma.rn.f32 	%f92, %f90, %f91, %f111;
	ld.global.u32 	%r54, [%rd78+4];
	ld.global.f32 	%f93, [%rd79+4];
	mul.wide.u32 	%rd82, %r54, 4;
	add.s64 	%rd83, %rd1, %rd82;
	ld.global.f32 	%f94, [%rd83];
	fma.rn.f32 	%f95, %f93, %f94, %f92;
	ld.global.u32 	%r55, [%rd78+8];
	ld.global.f32 	%f96, [%rd79+8];
	mul.wide.u32 	%rd84, %r55, 4;
	add.s64 	%rd85, %rd1, %rd84;
	ld.global.f32 	%f97, [%rd85];
	fma.rn.f32 	%f98, %f96, %f97, %f95;
	ld.global.u32 	%r56, [%rd78+12];
	ld.global.f32 	%f99, [%rd79+12];
	mul.wide.u32 	%rd86, %r56, 4;
	add.s64 	%rd87, %rd1, %rd86;
	ld.global.f32 	%f100, [%rd87];
	fma.rn.f32 	%f111, %f99, %f100, %f98;
	add.s32 	%r60, %r60, 4;
$L__BB0_11:
	setp.eq.s32 	%p9, %r15, 0;
	@%p9 bra 	$L__BB0_14;
	mul.wide.u32 	%rd88, %r60, 4;
	add.s64 	%rd97, %rd3, %rd88;
	add.s64 	%rd96, %rd2, %rd88;
	neg.s32 	%r63, %r15;
$L__BB0_13:
	.pragma "nounroll";
	ld.global.u32 	%r57, [%rd96];
	ld.global.f32 	%f101, [%rd97];
	mul.wide.u32 	%rd89, %r57, 4;
	add.s64 	%rd90, %rd1, %rd89;
	ld.global.f32 	%f102, [%rd90];
	fma.rn.f32 	%f111, %f101, %f102, %f111;
	add.s64 	%rd97, %rd97, 4;
	add.s64 	%rd96, %rd96, 4;
	add.s32 	%r63, %r63, 1;
	setp.ne.s32 	%p10, %r63, 0;
	@%p10 bra 	$L__BB0_13;
$L__BB0_14:
	cvta.to.global.u64 	%rd91, %rd19;
	add.s64 	%rd93, %rd91, %rd22;
	st.global.f32 	[%rd93], %f111;
$L__BB0_15:
	ret;

}


// ===== COMPILED SASS (sm_100) =====

	.target	sm_100

	.elftype	@"ET_EXEC"


//--------------------- .note.nv.tkinfo           --------------------------
	.section	.note.nv.tkinfo,"",@"SHT_NOTE"
	.sectionflags	@"SHF_NOTE_NV_TKINFO"
	.tkinfo
        /*0018*/ 	.word	0x00000002
        /*0030*/ 	.string	""
        /*0030*/ 	.string	"ptxas"
        /*0030*/ 	.string	"Cuda compilation tools, release 13.0, V13.0.88"
        /*0030*/ 	.string	"Build cuda_13.0.r13.0/compiler.36424714_0"
        /*0030*/ 	.string	"-arch sm_100 -m 64 "



//--------------------- .note.nv.cuinfo           --------------------------
	.section	.note.nv.cuinfo,"",@"SHT_NOTE"
	.sectionflags	@"SHF_NOTE_NV_CUINFO"
        /*0018*/ 	.short	0x0002
        /*001a*/ 	.short	0x0064
        /*001c*/ 	.short	0x0082
	.zero		2


//--------------------- .nv.info                  --------------------------
	.section	.nv.info,"",@"SHT_CUDA_INFO"
	.align	4


	//----- nvinfo : EIATTR_REGCOUNT
	.align		4
        /*0000*/ 	.byte	0x04, 0x2f
        /*0002*/ 	.short	(.L_1 - .L_0)
	.align		4
.L_0:
        /*0004*/ 	.word	index@(_Z15spmv_csr_kernel9CSRMatrixPfS0_)
        /*0008*/ 	.word	0x00000020


	//----- nvinfo : EIATTR_FRAME_SIZE
	.align		4
.L_1:
        /*000c*/ 	.byte	0x04, 0x11
        /*000e*/ 	.short	(.L_3 - .L_2)
	.align		4
.L_2:
        /*0010*/ 	.word	index@(_Z15spmv_csr_kernel9CSRMatrixPfS0_)
        /*0014*/ 	.word	0x00000000


	//----- nvinfo : EIATTR_MIN_STACK_SIZE
	.align		4
.L_3:
        /*0018*/ 	.byte	0x04, 0x12
        /*001a*/ 	.short	(.L_5 - .L_4)
	.align		4
.L_4:
        /*001c*/ 	.word	index@(_Z15spmv_csr_kernel9CSRMatrixPfS0_)
        /*0020*/ 	.word	0x00000000
.L_5:


//--------------------- .nv.compat                --------------------------
	.section	.nv.compat,"",@"SHT_CUDA_COMPAT_INFO"
	.align	4
        /*0000*/ 	.byte	0x02, 0x09, 0x00, 0x00, 0x02, 0x02, 0x01, 0x00, 0x02, 0x05, 0x05, 0x00, 0x03, 0x07, 0x01, 0x01
        /*0010*/ 	.byte	0x02, 0x03, 0x00, 0x00, 0x02, 0x06, 0x01, 0x00, 0x04, 0x0b, 0x08, 0x00, 0x09, 0x00, 0x00, 0x00
        /*0020*/ 	.byte	0x00, 0x00, 0x00, 0x00


//--------------------- .nv.info._Z15spmv_csr_kernel9CSRMatrixPfS0_ --------------------------
	.section	.nv.info._Z15spmv_csr_kernel9CSRMatrixPfS0_,"",@"SHT_CUDA_INFO"
	.sectionflags	@""
	.align	4


	//----- nvinfo : EIATTR_CUDA_API_VERSION
	.align		4
        /*0000*/ 	.byte	0x04, 0x37
        /*0002*/ 	.short	(.L_7 - .L_6)
.L_6:
        /*0004*/ 	.word	0x00000082


	//----- nvinfo : EIATTR_KPARAM_INFO
	.align		4
.L_7:
        /*0008*/ 	.byte	0x04, 0x17
        /*000a*/ 	.short	(.L_9 - .L_8)
.L_8:
        /*000c*/ 	.word	0x00000000
        /*0010*/ 	.short	0x0002
        /*0012*/ 	.short	0x0028
        /*0014*/ 	.byte	0x00, 0xf5, 0x21, 0x00


	//----- nvinfo : EIATTR_KPARAM_INFO
	.align		4
.L_9:
        /*0018*/ 	.byte	0x04, 0x17
        /*001a*/ 	.short	(.L_11 - .L_10)
.L_10:
        /*001c*/ 	.word	0x00000000
        /*0020*/ 	.short	0x0001
        /*0022*/ 	.short	0x0020
        /*0024*/ 	.byte	0x00, 0xf5, 0x21, 0x00


	//----- nvinfo : EIATTR_KPARAM_INFO
	.align		4
.L_11:
        /*0028*/ 	.byte	0x04, 0x17
        /*002a*/ 	.short	(.L_13 - .L_12)
.L_12:
        /*002c*/ 	.word	0x00000000
        /*0030*/ 	.short	0x0000
        /*0032*/ 	.short	0x0000
        /*0034*/ 	.byte	0x00, 0xf0, 0x81, 0x00


	//----- nvinfo : EIATTR_SPARSE_MMA_MASK
	.align		4
.L_13:
        /*0038*/ 	.byte	0x03, 0x50
        /*003a*/ 	.short	0x0000


	//----- nvinfo : EIATTR_MAXREG_COUNT
	.align		4
        /*003c*/ 	.byte	0x03, 0x1b
        /*003e*/ 	.short	0x00ff


	//----- nvinfo : EIATTR_MERCURY_ISA_VERSION
	.align		4
        /*0040*/ 	.byte	0x03, 0x5f
        /*0042*/ 	.short	0x0101


	//----- nvinfo : EIATTR_VRC_CTA_INIT_COUNT
	.align		4
        /*0044*/ 	.byte	0x02, 0x4a
	.zero		1
	.zero		1


	//----- nvinfo : EIATTR_EXIT_INSTR_OFFSETS
	.align		4
        /*0048*/ 	.byte	0x04, 0x1c
        /*004a*/ 	.short	(.L_15 - .L_14)


	//   ....[0]....
.L_14:
        /*004c*/ 	.word	0x00000070


	//   ....[1]....
        /*0050*/ 	.word	0x00000f50


	//----- nvinfo : EIATTR_CRS_STACK_SIZE
	.align		4
.L_15:
        /*0054*/ 	.byte	0x04, 0x1e
        /*0056*/ 	.short	(.L_17 - .L_16)
.L_16:
        /*0058*/ 	.word	0x00000000


	//----- nvinfo : EIATTR_CBANK_PARAM_SIZE
	.align		4
.L_17:
        /*005c*/ 	.byte	0x03, 0x19
        /*005e*/ 	.short	0x0030


	//----- nvinfo : EIATTR_PARAM_CBANK
	.align		4
        /*0060*/ 	.byte	0x04, 0x0a
        /*0062*/ 	.short	(.L_19 - .L_18)
	.align		4
.L_18:
        /*0064*/ 	.word	index@(.nv.constant0._Z15spmv_csr_kernel9CSRMatrixPfS0_)
        /*0068*/ 	.short	0x0380
        /*006a*/ 	.short	0x0030


	//----- nvinfo : EIATTR_SW_WAR
	.align		4
.L_19:
        /*006c*/ 	.byte	0x04, 0x36
        /*006e*/ 	.short	(.L_21 - .L_20)
.L_20:
        /*0070*/ 	.word	0x00000008
.L_21:


//--------------------- .nv.callgraph             --------------------------
	.section	.nv.callgraph,"",@"SHT_CUDA_CALLGRAPH"
	.align	4
	.sectionentsize	8
	.align		4
        /*0000*/ 	.word	0x00000000
	.align		4
        /*0004*/ 	.word	0xffffffff
	.align		4
        /*0008*/ 	.word	0x00000000
	.align		4
        /*000c*/ 	.word	0xfffffffe
	.align		4
        /*0010*/ 	.word	0x00000000
	.align		4
        /*0014*/ 	.word	0xfffffffd
	.align		4
        /*0018*/ 	.word	0x00000000
	.align		4
        /*001c*/ 	.word	0xfffffffc


//--------------------- .text._Z15spmv_csr_kernel9CSRMatrixPfS0_ --------------------------
	.section	.text._Z15spmv_csr_kernel9CSRMatrixPfS0_,"ax",@progbits
	.align	128
        .global         _Z15spmv_csr_kernel9CSRMatrixPfS0_
        .type           _Z15spmv_csr_kernel9CSRMatrixPfS0_,@function
        .size           _Z15spmv_csr_kernel9CSRMatrixPfS0_,(.L_x_11 - _Z15spmv_csr_kernel9CSRMatrixPfS0_)
        .other          _Z15spmv_csr_kernel9CSRMatrixPfS0_,@"STO_CUDA_ENTRY STV_DEFAULT"
_Z15spmv_csr_kernel9CSRMatrixPfS0_:
.text._Z15spmv_csr_kernel9CSRMatrixPfS0_:
[----:B------:R-:W-:Y:S01]  /*0000*/  LDC R1, c[0x0][0x37c] ;  /* 0x0000df00ff017b82 */ /* 0x000fe20000000800 */
[----:B------:R-:W0:Y:S07]  /*0010*/  S2R R3, SR_TID.X ;  /* 0x0000000000037919 */ /* 0x000e2e0000002100 */
[----:B------:R-:W0:Y:S01]  /*0020*/  S2UR UR4, SR_CTAID.X ;  /* 0x00000000000479c3 */ /* 0x000e220000002500 */
[----:B------:R-:W1:Y:S07]  /*0030*/  LDCU UR5, c[0x0][0x380] ;  /* 0x00007000ff0577ac */ /* 0x000e6e0008000800 */
[----:B------:R-:W0:Y:S02]  /*0040*/  LDC R0, c[0x0][0x360] ;  /* 0x0000d800ff007b82 */ /* 0x000e240000000800 */
[----:B0-----:R-:W-:-:S05]  /*0050*/  IMAD R0, R0, UR4, R3 ;  /* 0x0000000400007c24 */ /* 0x001fca000f8e0203 */
[----:B-1----:R-:W-:-:S13]  /*0060*/  ISETP.GE.U32.AND P0, PT, R0, UR5, PT ;  /* 0x0000000500007c0c */ /* 0x002fda000bf06070 */
[----:B------:R-:W-:Y:S05]  /*0070*/  @P0 EXIT ;  /* 0x000000000000094d */ /* 0x000fea0003800000 */
[----:B------:R-:W0:Y:S01]  /*0080*/  LDC.64 R2, c[0x0][0x388] ;  /* 0x0000e200ff027b82 */ /* 0x000e220000000a00 */
[----:B------:R-:W1:Y:S01]  /*0090*/  LDCU.64 UR4, c[0x0][0x358] ;  /* 0x00006b00ff0477ac */ /* 0x000e620008000a00 */
[----:B0-----:R-:W-:-:S05]  /*00a0*/  IMAD.WIDE.U32 R2, R0, 0x4, R2 ;  /* 0x0000000400027825 */ /* 0x001fca00078e0002 */
[----:B-1----:R-:W2:Y:S04]  /*00b0*/  LDG.E R4, desc[UR4][R2.64] ;  /* 0x0000000402047981 */ /* 0x002ea8000c1e1900 */
[----:B------:R-:W2:Y:S01]  /*00c0*/  LDG.E R5, desc[UR4][R2.64+0x4] ;  /* 0x0000040402057981 */ /* 0x000ea2000c1e1900 */
[----:B------:R-:W-:Y:S01]  /*00d0*/  BSSY.RECONVERGENT B0, `(.L_x_0) ;  /* 0x00000e4000007945 */ /* 0x000fe20003800200 */
[----:B------:R-:W-:Y:S01]  /*00e0*/  HFMA2 R22, -RZ, RZ, 0, 0 ;  /* 0x00000000ff167431 */ /* 0x000fe200000001ff */
[----:B--2---:R-:W-:-:S13]  /*00f0*/  ISETP.GE.U32.AND P0, PT, R4, R5, PT ;  /* 0x000000050400720c */ /* 0x004fda0003f06070 */
[----:B------:R-:W-:Y:S05]  /*0100*/  @P0 BRA `(.L_x_1) ;  /* 0x0000000c00800947 */ /* 0x000fea0003800000 */
[----:B------:R-:W-:Y:S01]  /*0110*/  MOV R2, R4 ;  /* 0x0000000400027202 */ /* 0x000fe20000000f00 */
[----:B------:R-:W-:Y:S01]  /*0120*/  BSSY.RECONVERGENT B1, `(.L_x_2) ;  /* 0x000006d000017945 */ /* 0x000fe20003800200 */
[----:B------:R-:W-:Y:S02]  /*0130*/  MOV R22, RZ ;  /* 0x000000ff00167202 */ /* 0x000fe40000000f00 */
[----:B------:R-:W-:-:S04]  /*0140*/  VIADDMNMX.U32 R5, R2, 0x1, R5, !PT ;  /* 0x0000000102057846 */ /* 0x000fc80007800005 */
[CC--:B------:R-:W-:Y:S02]  /*0150*/  IADD3 R3, PT, PT, R2.reuse, -R5.reuse, RZ ;  /* 0x8000000502037210 */ /* 0x0c0fe40007ffe0ff */
[----:B------:R-:W-:Y:S02]  /*0160*/  IADD3 R4, PT, PT, -R2, R5, RZ ;  /* 0x0000000502047210 */ /* 0x000fe40007ffe1ff */
[----:B------:R-:W-:Y:S02]  /*0170*/  ISETP.GT.U32.AND P1, PT, R3, -0x10, PT ;  /* 0xfffffff00300780c */ /* 0x000fe40003f24070 */
[----:B------:R-:W-:-:S04]  /*0180*/  LOP3.LUT R5, R4, 0xf, RZ, 0xc0, !PT ;  /* 0x0000000f04057812 */ /* 0x000fc800078ec0ff */
[----:B------:R-:W-:-:S07]  /*0190*/  ISETP.NE.AND P0, PT, R5, RZ, PT ;  /* 0x000000ff0500720c */ /* 0x000fce0003f05270 */
[----:B------:R-:W-:Y:S06]  /*01a0*/  @P1 BRA `(.L_x_3) ;  /* 0x0000000400901947 */ /* 0x000fec0003800000 */
[----:B------:R-:W0:Y:S01]  /*01b0*/  LDCU.128 UR8, c[0x0][0x390] ;  /* 0x00007200ff0877ac */ /* 0x000e220008000c00 */
[----:B------:R-:W-:Y:S01]  /*01c0*/  HFMA2 R7, -RZ, RZ, 0, 0 ;  /* 0x00000000ff077431 */ /* 0x000fe200000001ff */
[----:B------:R-:W-:Y:S02]  /*01d0*/  MOV R6, 0x20 ;  /* 0x0000002000067802 */ /* 0x000fe40000000f00 */
[----:B------:R-:W-:Y:S02]  /*01e0*/  LOP3.LUT R3, R4, 0xfffffff0, RZ, 0xc0, !PT ;  /* 0xfffffff004037812 */ /* 0x000fe400078ec0ff */
[----:B------:R-:W-:Y:S02]  /*01f0*/  MOV R22, RZ ;  /* 0x000000ff00167202 */ /* 0x000fe40000000f00 */
[----:B------:R-:W-:Y:S01]  /*0200*/  IADD3 R3, PT, PT, -R3, RZ, RZ ;  /* 0x000000ff03037210 */ /* 0x000fe20007ffe1ff */
[----:B------:R-:W-:-:S03]  /*0210*/  IMAD.WIDE.U32 R6, R2, 0x4, R6 ;  /* 0x0000000402067825 */ /* 0x000fc600078e0006 */
[C---:B0-----:R-:W-:Y:S02]  /*0220*/  IADD3 R12, P1, PT, R6.reuse, UR8, RZ ;  /* 0x00000008060c7c10 */ /* 0x041fe4000ff3e0ff */
[----:B------:R-:W-:Y:S02]  /*0230*/  IADD3 R10, P2, PT, R6, UR10, RZ ;  /* 0x0000000a060a7c10 */ /* 0x000fe4000ff5e0ff */
[C---:B------:R-:W-:Y:S02]  /*0240*/  IADD3.X R13, PT, PT, R7.reuse, UR9, RZ, P1, !PT ;  /* 0x00000009070d7c10 */ /* 0x040fe40008ffe4ff */
[----:B------:R-:W-:-:S09]  /*0250*/  IADD3.X R11, PT, PT, R7, UR11, RZ, P2, !PT ;  /* 0x0000000b070b7c10 */ /* 0x000fd200097fe4ff */
.L_x_4:
[----:B------:R-:W2:Y:S01]  /*0260*/  LDG.E R25, desc[UR4][R12.64+-0x20] ;  /* 0xffffe0040c197981 */ /* 0x000ea2000c1e1900 */
[----:B------:R-:W2:Y:S03]  /*0270*/  LDC.64 R14, c[0x0][0x3a0] ;  /* 0x0000e800ff0e7b82 */ /* 0x000ea60000000a00 */
[----:B------:R-:W3:Y:S04]  /*0280*/  LDG.E R9, desc[UR4][R12.64+-0x1c] ;  /* 0xffffe4040c097981 */ /* 0x000ee8000c1e1900 */
[----:B------:R-:W4:Y:S04]  /*0290*/  LDG.E R29, desc[UR4][R12.64+-0x18] ;  /* 0xffffe8040c1d7981 */ /* 0x000f28000c1e1900 */
[----:B------:R-:W5:Y:S04]  /*02a0*/  LDG.E R17, desc[UR4][R12.64+-0x14] ;  /* 0xffffec040c117981 */ /* 0x000f68000c1e1900 */
[----:B------:R-:W5:Y:S04]  /*02b0*/  LDG.E R19, desc[UR4][R12.64+-0x10] ;  /* 0xfffff0040c137981 */ /* 0x000f68000c1e1900 */
[----:B------:R-:W5:Y:S04]  /*02c0*/  LDG.E R27, desc[UR4][R10.64+-0x20] ;  /* 0xffffe0040a1b7981 */ /* 0x000f68000c1e1900 */
[----:B------:R-:W5:Y:S04]  /*02d0*/  LDG.E R23, desc[UR4][R12.64+-0xc] ;  /* 0xfffff4040c177981 */ /* 0x000f68000c1e1900 */
[----:B------:R-:W5:Y:S04]  /*02e0*/  LDG.E R21, desc[UR4][R10.64+-0x1c] ;  /* 0xffffe4040a157981 */ /* 0x000f68000c1e1900 */
[----:B------:R-:W5:Y:S04]  /*02f0*/  LDG.E R6, desc[UR4][R12.64+-0x8] ;  /* 0xfffff8040c067981 */ /* 0x000f68000c1e1900 */
[----:B------:R-:W5:Y:S04]  /*0300*/  LDG.E R7, desc[UR4][R12.64+-0x4] ;  /* 0xfffffc040c077981 */ /* 0x000f68000c1e1900 */
[----:B------:R-:W5:Y:S01]  /*0310*/  LDG.E R26, desc[UR4][R10.64+-0x10] ;  /* 0xfffff0040a1a7981 */ /* 0x000f62000c1e1900 */
[----:B--2---:R-:W-:-:S06]  /*0320*/  IMAD.WIDE.U32 R24, R25, 0x4, R14 ;  /* 0x0000000419187825 */ /* 0x004fcc00078e000e */
[----:B------:R-:W2:Y:S01]  /*0330*/  LDG.E R24, desc[UR4][R24.64] ;  /* 0x0000000418187981 */ /* 0x000ea2000c1e1900 */
[----:B---3--:R-:W-:-:S04]  /*0340*/  IMAD.WIDE.U32 R8, R9, 0x4, R14 ;  /* 0x0000000409087825 */ /* 0x008fc800078e000e */
[--C-:B----4-:R-:W-:Y:S02]  /*0350*/  IMAD.WIDE.U32 R28, R29, 0x4, R14.reuse ;  /* 0x000000041d1c7825 */ /* 0x110fe400078e000e */
[----:B------:R-:W3:Y:S02]  /*0360*/  LDG.E R8, desc[UR4][R8.64] ;  /* 0x0000000408087981 */ /* 0x000ee4000c1e1900 */
[--C-:B-----5:R-:W-:Y:S02]  /*0370*/  IMAD.WIDE.U32 R16, R17, 0x4, R14.reuse ;  /* 0x0000000411107825 */ /* 0x120fe400078e000e */
[----:B------:R-:W4:Y:S02]  /*0380*/  LDG.E R20, desc[UR4][R28.64] ;  /* 0x000000041c147981 */ /* 0x000f24000c1e1900 */
[----:B------:R-:W-:Y:S02]  /*0390*/  IMAD.WIDE.U32 R18, R19, 0x4, R14 ;  /* 0x0000000413127825 */ /* 0x000fe400078e000e */
[----:B------:R-:W5:Y:S04]  /*03a0*/  LDG.E R16, desc[UR4][R16.64] ;  /* 0x0000000410107981 */ /* 0x000f68000c1e1900 */
[----:B------:R-:W4:Y:S04]  /*03b0*/  LDG.E R9, desc[UR4][R10.64+-0x18] ;  /* 0xffffe8040a097981 */ /* 0x000f28000c1e1900 */
[----:B------:R-:W5:Y:S04]  /*03c0*/  LDG.E R25, desc[UR4][R10.64+-0x14] ;  /* 0xffffec040a197981 */ /* 0x000f68000c1e1900 */
[----:B------:R-:W5:Y:S04]  /*03d0*/  LDG.E R29, desc[UR4][R12.64] ;  /* 0x000000040c1d7981 */ /* 0x000f68000c1e1900 */
[----:B------:R2:W5:Y:S04]  /*03e0*/  LDG.E R19, desc[UR4][R18.64] ;  /* 0x0000000412137981 */ /* 0x000568000c1e1900 */
[----:B------:R-:W5:Y:S01]  /*03f0*/  LDG.E R28, desc[UR4][R10.64+0xc] ;  /* 0x00000c040a1c7981 */ /* 0x000f62000c1e1900 */
[----:B--2---:R-:W-:Y:S01]  /*0400*/  FFMA R18, R27, R24, R22 ;  /* 0x000000181b127223 */ /* 0x004fe20000000016 */
[----:B------:R-:W-:-:S02]  /*0410*/  IMAD.WIDE.U32 R22, R23, 0x4, R14 ;  /* 0x0000000417167825 */ /* 0x000fc400078e000e */
[----:B------:R-:W2:Y:S04]  /*0420*/  LDG.E R27, desc[UR4][R10.64+-0xc] ;  /* 0xfffff4040a1b7981 */ /* 0x000ea8000c1e1900 */
[----:B------:R0:W2:Y:S01]  /*0430*/  LDG.E R24, desc[UR4][R22.64] ;  /* 0x0000000416187981 */ /* 0x0000a2000c1e1900 */
[----:B---3--:R-:W-:-:S03]  /*0440*/  FFMA R8, R21, R8, R18 ;  /* 0x0000000815087223 */ /* 0x008fc60000000012 */
[----:B------:R-:W3:Y:S01]  /*0450*/  LDG.E R18, desc[UR4][R10.64+-0x4] ;  /* 0xfffffc040a127981 */ /* 0x000ee2000c1e1900 */
[----:B0-----:R-:W-:-:S04]  /*0460*/  IMAD.WIDE.U32 R22, R6, 0x4, R14 ;  /* 0x0000000406167825 */ /* 0x001fc800078e000e */
[----:B----4-:R-:W-:Y:S01]  /*0470*/  FFMA R20, R9, R20, R8 ;  /* 0x0000001409147223 */ /* 0x010fe20000000008 */
[----:B------:R-:W-:Y:S01]  /*0480*/  IMAD.WIDE.U32 R6, R7, 0x4, R14 ;  /* 0x0000000407067825 */ /* 0x000fe200078e000e */
[----:B------:R-:W4:Y:S04]  /*0490*/  LDG.E R21, desc[UR4][R22.64] ;  /* 0x0000000416157981 */ /* 0x000f28000c1e1900 */
[----:B------:R-:W4:Y:S01]  /*04a0*/  LDG.E R8, desc[UR4][R10.64+-0x8] ;  /* 0xfffff8040a087981 */ /* 0x000f22000c1e1900 */
[----:B-----5:R-:W-:-:S03]  /*04b0*/  FFMA R20, R25, R16, R20 ;  /* 0x0000001019147223 */ /* 0x020fc60000000014 */
[----:B------:R-:W5:Y:S01]  /*04c0*/  LDG.E R9, desc[UR4][R12.64+0x4] ;  /* 0x000004040c097981 */ /* 0x000f62000c1e1900 */
[----:B------:R-:W-:-:S03]  /*04d0*/  IMAD.WIDE.U32 R16, R29, 0x4, R14 ;  /* 0x000000041d107825 */ /* 0x000fc600078e000e */
[----:B------:R-:W3:Y:S01]  /*04e0*/  LDG.E R7, desc[UR4][R6.64] ;  /* 0x0000000406077981 */ /* 0x000ee2000c1e1900 */
[----:B------:R-:W-:-:S03]  /*04f0*/  FFMA R26, R26, R19, R20 ;  /* 0x000000131a1a7223 */ /* 0x000fc60000000014 */
[----:B------:R-:W3:Y:S04]  /*0500*/  LDG.E R25, desc[UR4][R12.64+0x8] ;  /* 0x000008040c197981 */ /* 0x000ee8000c1e1900 */
[----:B------:R-:W3:Y:S04]  /*0510*/  LDG.E R19, desc[UR4][R12.64+0xc] ;  /* 0x00000c040c137981 */ /* 0x000ee8000c1e1900 */
[----:B------:R-:W3:Y:S04]  /*0520*/  LDG.E R17, desc[UR4][R16.64] ;  /* 0x0000000410117981 */ /* 0x000ee8000c1e1900 */
[----:B------:R-:W3:Y:S04]  /*0530*/  LDG.E R20, desc[UR4][R10.64] ;  /* 0x000000040a147981 */ /* 0x000ee8000c1e1900 */
[----:B------:R-:W3:Y:S04]  /*0540*/  LDG.E R23, desc[UR4][R12.64+0x10] ;  /* 0x000010040c177981 */ /* 0x000ee8000c1e1900 */
[----:B------:R-:W3:Y:S04]  /*0550*/  LDG.E R29, desc[UR4][R12.64+0x14] ;  /* 0x000014040c1d7981 */ /* 0x000ee8000c1e1900 */
[----:B------:R-:W3:Y:S04]  /*0560*/  LDG.E R22, desc[UR4][R12.64+0x18] ;  /* 0x000018040c167981 */ /* 0x000ee8000c1e1900 */
[----:B------:R-:W3:Y:S01]  /*0570*/  LDG.E R16, desc[UR4][R10.64+0x8] ;  /* 0x000008040a107981 */ /* 0x000ee2000c1e1900 */
[----:B--2---:R-:W-:-:S03]  /*0580*/  FFMA R24, R27, R24, R26 ;  /* 0x000000181b187223 */ /* 0x004fc6000000001a */
[----:B------:R-:W2:Y:S04]  /*0590*/  LDG.E R27, desc[UR4][R12.64+0x1c] ;  /* 0x00001c040c1b7981 */ /* 0x000ea8000c1e1900 */
[----:B------:R-:W2:Y:S01]  /*05a0*/  LDG.E R26, desc[UR4][R10.64+0x4] ;  /* 0x000004040a1a7981 */ /* 0x000ea2000c1e1900 */
[----:B----4-:R-:W-:Y:S01]  /*05b0*/  FFMA R21, R8, R21, R24 ;  /* 0x0000001508157223 */ /* 0x010fe20000000018 */
[----:B-----5:R-:W-:-:S04]  /*05c0*/  IMAD.WIDE.U32 R8, R9, 0x4, R14 ;  /* 0x0000000409087825 */ /* 0x020fc800078e000e */
[----:B---3--:R-:W-:Y:S02]  /*05d0*/  FFMA R21, R18, R7, R21 ;  /* 0x0000000712157223 */ /* 0x008fe40000000015 */
[----:B------:R-:W3:Y:S01]  /*05e0*/  LDG.E R8, desc[UR4][R8.64] ;  /* 0x0000000408087981 */ /* 0x000ee2000c1e1900 */
[----:B------:R-:W-:-:S04]  /*05f0*/  IMAD.WIDE.U32 R6, R25, 0x4, R14 ;  /* 0x0000000419067825 */ /* 0x000fc800078e000e */
[----:B------:R-:W-:Y:S02]  /*0600*/  IMAD.WIDE.U32 R18, R19, 0x4, R14 ;  /* 0x0000000413127825 */ /* 0x000fe400078e000e */
[----:B------:R-:W4:Y:S04]  /*0610*/  LDG.E R7, desc[UR4][R6.64] ;  /* 0x0000000406077981 */ /* 0x000f28000c1e1900 */
[----:B------:R-:W5:Y:S01]  /*0620*/  LDG.E R19, desc[UR4][R18.64] ;  /* 0x0000000412137981 */ /* 0x000f62000c1e1900 */
[----:B------:R-:W-:-:S03]  /*0630*/  FFMA R17, R20, R17, R21 ;  /* 0x0000001114117223 */ /* 0x000fc60000000015 */
[----:B------:R-:W5:Y:S01]  /*0640*/  LDG.E R9, desc[UR4][R10.64+0x10] ;  /* 0x000010040a097981 */ /* 0x000f62000c1e1900 */
[----:B------:R-:W-:-:S03]  /*0650*/  IMAD.WIDE.U32 R20, R23, 0x4, R14 ;  /* 0x0000000417147825 */ /* 0x000fc600078e000e */
[----:B------:R-:W5:Y:S01]  /*0660*/  LDG.E R6, desc[UR4][R10.64+0x14] ;  /* 0x000014040a067981 */ /* 0x000f62000c1e1900 */
[----:B------:R-:W-:-:S03]  /*0670*/  IMAD.WIDE.U32 R24, R29, 0x4, R14 ;  /* 0x000000041d187825 */ /* 0x000fc600078e000e */
[----:B------:R-:W5:Y:S01]  /*0680*/  LDG.E R20, desc[UR4][R20.64] ;  /* 0x0000000414147981 */ /* 0x000f62000c1e1900 */
[----:B------:R-:W-:-:S03]  /*0690*/  IMAD.WIDE.U32 R22, R22, 0x4, R14 ;  /* 0x0000000416167825 */ /* 0x000fc600078e000e */
[----:B------:R-:W5:Y:S04]  /*06a0*/  LDG.E R25, desc[UR4][R24.64] ;  /* 0x0000000418197981 */ /* 0x000f68000c1e1900 */
[----:B------:R-:W5:Y:S04]  /*06b0*/  LDG.E R22, desc[UR4][R22.64] ;  /* 0x0000000416167981 */ /* 0x000f68000c1e1900 */
[----:B------:R-:W5:Y:S01]  /*06c0*/  LDG.E R18, desc[UR4][R10.64+0x1c] ;  /* 0x00001c040a127981 */ /* 0x000f62000c1e1900 */
[----:B--2---:R-:W-:-:S03]  /*06d0*/  IMAD.WIDE.U32 R14, R27, 0x4, R14 ;  /* 0x000000041b0e7825 */ /* 0x004fc600078e000e */
[----:B------:R0:W2:Y:S04]  /*06e0*/  LDG.E R27, desc[UR4][R10.64+0x18] ;  /* 0x000018040a1b7981 */ /* 0x0000a8000c1e1900 */
[----:B------:R-:W2:Y:S01]  /*06f0*/  LDG.E R15, desc[UR4][R14.64] ;  /* 0x000000040e0f7981 */ /* 0x000ea2000c1e1900 */
[----:B------:R-:W-:-:S04]  /*0700*/  IADD3 R3, PT, PT, R3, 0x10, RZ ;  /* 0x0000001003037810 */ /* 0x000fc80007ffe0ff */
[----:B------:R-:W-:Y:S01]  /*0710*/  ISETP.NE.AND P1, PT, R3, RZ, PT ;  /* 0x000000ff0300720c */ /* 0x000fe20003f25270 */
[----:B---3--:R-:W-:-:S04]  /*0720*/  FFMA R17, R26, R8, R17 ;  /* 0x000000081a117223 */ /* 0x008fc80000000011 */
[----:B----4-:R-:W-:-:S04]  /*0730*/  FFMA R7, R16, R7, R17 ;  /* 0x0000000710077223 */ /* 0x010fc80000000011 */
[----:B-----5:R-:W-:Y:S01]  /*0740*/  FFMA R28, R28, R19, R7 ;  /* 0x000000131c1c7223 */ /* 0x020fe20000000007 */
[----:B------:R-:W-:Y:S02]  /*0750*/  IADD3 R12, P2, PT, R12, 0x40, RZ ;  /* 0x000000400c0c7810 */ /* 0x000fe40007f5e0ff */
[----:B0-----:R-:W-:Y:S01]  /*0760*/  IADD3 R10, P3, PT, R10, 0x40, RZ ;  /* 0x000000400a0a7810 */ /* 0x001fe20007f7e0ff */
[----:B------:R-:W-:-:S04]  /*0770*/  FFMA R9, R9, R20, R28 ;  /* 0x0000001409097223 */ /* 0x000fc8000000001c */
[----:B------:R-:W-:Y:S01]  /*0780*/  FFMA R6, R6, R25, R9 ;  /* 0x0000001906067223 */ /* 0x000fe20000000009 */
[----:B------:R-:W-:Y:S02]  /*0790*/  IADD3.X R13, PT, PT, RZ, R13, RZ, P2, !PT ;  /* 0x0000000dff0d7210 */ /* 0x000fe400017fe4ff */
[----:B------:R-:W-:Y:S02]  /*07a0*/  IADD3.X R11, PT, PT, RZ, R11, RZ, P3, !PT ;  /* 0x0000000bff0b7210 */ /* 0x000fe40001ffe4ff */
[----:B------:R-:W-:Y:S01]  /*07b0*/  IADD3 R2, PT, PT, R2, 0x10, RZ ;  /* 0x0000001002027810 */ /* 0x000fe20007ffe0ff */
[----:B--2---:R-:W-:-:S04]  /*07c0*/  FFMA R27, R27, R22, R6 ;  /* 0x000000161b1b7223 */ /* 0x004fc80000000006 */
[----:B------:R-:W-:Y:S01]  /*07d0*/  FFMA R22, R18, R15, R27 ;  /* 0x0000000f12167223 */ /* 0x000fe2000000001b */
[----:B------:R-:W-:Y:S06]  /*07e0*/  @P1 BRA `(.L_x_4) ;  /* 0xfffffff8009c1947 */ /* 0x000fec000383ffff */
.L_x_3:
[----:B------:R-:W-:Y:S05]  /*07f0*/  BSYNC.RECONVERGENT B1 ;  /* 0x0000000000017941 */ /* 0x000fea0003800200 */
.L_x_2:
[----:B------:R-:W-:Y:S05]  /*0800*/  @!P0 BRA `(.L_x_1) ;  /* 0x0000000400c08947 */ /* 0x000fea0003800000 */
[----:B------:R-:W-:Y:S01]  /*0810*/  ISETP.GE.U32.AND P0, PT, R5, 0x8, PT ;  /* 0x000000080500780c */ /* 0x000fe20003f06070 */
[----:B------:R-:W-:Y:S01]  /*0820*/  BSSY.RECONVERGENT B1, `(.L_x_5) ;  /* 0x0000032000017945 */ /* 0x000fe20003800200 */
[----:B------:R-:W-:-:S04]  /*0830*/  LOP3.LUT R25, R4, 0x7, RZ, 0xc0, !PT ;  /* 0x0000000704197812 */ /* 0x000fc800078ec0ff */
[----:B------:R-:W-:-:S07]  /*0840*/  ISETP.NE.AND P1, PT, R25, RZ, PT ;  /* 0x000000ff1900720c */ /* 0x000fce0003f25270 */
[----:B------:R-:W-:Y:S06]  /*0850*/  @!P0 BRA `(.L_x_6) ;  /* 0x0000000000b88947 */ /* 0x000fec0003800000 */
[----:B------:R-:W0:Y:S08]  /*0860*/  LDC.64 R18, c[0x0][0x390] ;  /* 0x0000e400ff127b82 */ /* 0x000e300000000a00 */
[----:B------:R-:W1:Y:S08]  /*0870*/  LDC.64 R8, c[0x0][0x3a0] ;  /* 0x0000e800ff087b82 */ /* 0x000e700000000a00 */
[----:B------:R-:W2:Y:S01]  /*0880*/  LDC.64 R6, c[0x0][0x398] ;  /* 0x0000e600ff067b82 */ /* 0x000ea20000000a00 */
[----:B0-----:R-:W-:-:S05]  /*0890*/  IMAD.WIDE.U32 R18, R2, 0x4, R18 ;  /* 0x0000000402127825 */ /* 0x001fca00078e0012 */
[----:B------:R-:W1:Y:S04]  /*08a0*/  LDG.E R29, desc[UR4][R18.64] ;  /* 0x00000004121d7981 */ /* 0x000e68000c1e1900 */
[----:B------:R-:W3:Y:S04]  /*08b0*/  LDG.E R27, desc[UR4][R18.64+0x4] ;  /* 0x00000404121b7981 */ /* 0x000ee8000c1e1900 */
[----:B------:R-:W4:Y:S04]  /*08c0*/  LDG.E R23, desc[UR4][R18.64+0x8] ;  /* 0x0000080412177981 */ /* 0x000f28000c1e1900 */
[----:B------:R-:W5:Y:S04]  /*08d0*/  LDG.E R11, desc[UR4][R18.64+0xc] ;  /* 0x00000c04120b7981 */ /* 0x000f68000c1e1900 */
[----:B------:R-:W5:Y:S04]  /*08e0*/  LDG.E R13, desc[UR4][R18.64+0x10] ;  /* 0x00001004120d7981 */ /* 0x000f68000c1e1900 */
[----:B------:R-:W5:Y:S04]  /*08f0*/  LDG.E R15, desc[UR4][R18.64+0x14] ;  /* 0x00001404120f7981 */ /* 0x000f68000c1e1900 */
[----:B------:R-:W5:Y:S04]  /*0900*/  LDG.E R17, desc[UR4][R18.64+0x18] ;  /* 0x0000180412117981 */ /* 0x000f68000c1e1900 */
[----:B------:R4:W5:Y:S01]  /*0910*/  LDG.E R21, desc[UR4][R18.64+0x1c] ;  /* 0x00001c0412157981 */ /* 0x000962000c1e1900 */
[----:B--2---:R-:W-:-:S05]  /*0920*/  IMAD.WIDE.U32 R6, R2, 0x4, R6 ;  /* 0x0000000402067825 */ /* 0x004fca00078e0006 */
[----:B------:R-:W2:Y:S04]  /*0930*/  LDG.E R5, desc[UR4][R6.64] ;  /* 0x0000000406057981 */ /* 0x000ea8000c1e1900 */
[----:B------:R-:W2:Y:S01]  /*0940*/  LDG.E R24, desc[UR4][R6.64+0x8] ;  /* 0x0000080406187981 */ /* 0x000ea2000c1e1900 */
[----:B-1----:R-:W-:-:S04]  /*0950*/  IMAD.WIDE.U32 R28, R29, 0x4, R8 ;  /* 0x000000041d1c7825 */ /* 0x002fc800078e0008 */
[--C-:B---3--:R-:W-:Y:S01]  /*0960*/  IMAD.WIDE.U32 R26, R27, 0x4, R8.reuse ;  /* 0x000000041b1a7825 */ /* 0x108fe200078e0008 */
[----:B------:R-:W2:Y:S03]  /*0970*/  LDG.E R3, desc[UR4][R28.64] ;  /* 0x000000041c037981 */ /* 0x000ea6000c1e1900 */
[--C-:B----4-:R-:W-:Y:S01]  /*0980*/  IMAD.WIDE.U32 R18, R23, 0x4, R8.reuse ;  /* 0x0000000417127825 */ /* 0x110fe200078e0008 */
[----:B------:R-:W3:Y:S04]  /*0990*/  LDG.E R20, desc[UR4][R26.64] ;  /* 0x000000041a147981 */ /* 0x000ee8000c1e1900 */
[----:B------:R-:W3:Y:S01]  /*09a0*/  LDG.E R23, desc[UR4][R6.64+0x4] ;  /* 0x0000040406177981 */ /* 0x000ee2000c1e1900 */
[----:B-----5:R-:W-:-:S03]  /*09b0*/  IMAD.WIDE.U32 R10, R11, 0x4, R8 ;  /* 0x000000040b0a7825 */ /* 0x020fc600078e0008 */
[----:B------:R-:W4:Y:S01]  /*09c0*/  LDG.E R19, desc[UR4][R18.64] ;  /* 0x0000000412137981 */ /* 0x000f22000c1e1900 */
[----:B------:R-:W-:-:S03]  /*09d0*/  IMAD.WIDE.U32 R12, R13, 0x4, R8 ;  /* 0x000000040d0c7825 */ /* 0x000fc600078e0008 */
[----:B------:R-:W5:Y:S01]  /*09e0*/  LDG.E R11, desc[UR4][R10.64] ;  /* 0x000000040a0b7981 */ /* 0x000f62000c1e1900 */
[----:B------:R-:W-:-:S03]  /*09f0*/  IMAD.WIDE.U32 R14, R15, 0x4, R8 ;  /* 0x000000040f0e7825 */ /* 0x000fc600078e0008 */
[----:B------:R-:W5:Y:S01]  /*0a00*/  LDG.E R28, desc[UR4][R6.64+0xc] ;  /* 0x00000c04061c7981 */ /* 0x000f62000c1e1900 */
[----:B------:R-:W-:-:S03]  /*0a10*/  IMAD.WIDE.U32 R16, R17, 0x4, R8 ;  /* 0x0000000411107825 */ /* 0x000fc600078e0008 */
[----:B------:R-:W5:Y:S04]  /*0a20*/  LDG.E R12, desc[UR4][R12.64] ;  /* 0x000000040c0c7981 */ /* 0x000f68000c1e1900 */
[----:B------:R-:W5:Y:S01]  /*0a30*/  LDG.E R29, desc[UR4][R6.64+0x10] ;  /* 0x00001004061d7981 */ /* 0x000f62000c1e1900 */
[----:B------:R-:W-:-:S03]  /*0a40*/  IMAD.WIDE.U32 R8, R21, 0x4, R8 ;  /* 0x0000000415087825 */ /* 0x000fc600078e0008 */
[----:B------:R-:W5:Y:S04]  /*0a50*/  LDG.E R15, desc[UR4][R14.64] ;  /* 0x000000040e0f7981 */ /* 0x000f68000c1e1900 */
[----:B------:R-:W5:Y:S04]  /*0a60*/  LDG.E R26, desc[UR4][R6.64+0x14] ;  /* 0x00001404061a7981 */ /* 0x000f68000c1e1900 */
[----:B------:R-:W5:Y:S04]  /*0a70*/  LDG.E R16, desc[UR4][R16.64] ;  /* 0x0000000410107981 */ /* 0x000f68000c1e1900 */
[----:B------:R-:W5:Y:S04]  /*0a80*/  LDG.E R21, desc[UR4][R6.64+0x18] ;  /* 0x0000180406157981 */ /* 0x000f68000c1e1900 */
[----:B------:R-:W5:Y:S04]  /*0a90*/  LDG.E R10, desc[UR4][R6.64+0x1c] ;  /* 0x00001c04060a7981 */ /* 0x000f68000c1e1900 */
[----:B------:R-:W5:Y:S01]  /*0aa0*/  LDG.E R8, desc[UR4][R8.64] ;  /* 0x0000000408087981 */ /* 0x000f62000c1e1900 */
[----:B------:R-:W-:Y:S01]  /*0ab0*/  IADD3 R2, PT, PT, R2, 0x8, RZ ;  /* 0x0000000802027810 */ /* 0x000fe20007ffe0ff */
[----:B--2---:R-:W-:-:S04]  /*0ac0*/  FFMA R22, R5, R3, R22 ;  /* 0x0000000305167223 */ /* 0x004fc80000000016 */
[----:B---3--:R-:W-:-:S04]  /*0ad0*/  FFMA R23, R23, R20, R22 ;  /* 0x0000001417177223 */ /* 0x008fc80000000016 */
[----:B----4-:R-:W-:-:S04]  /*0ae0*/  FFMA R19, R24, R19, R23 ;  /* 0x0000001318137223 */ /* 0x010fc80000000017 */
[----:B-----5:R-:W-:-:S04]  /*0af0*/  FFMA R28, R28, R11, R19 ;  /* 0x0000000b1c1c7223 */ /* 0x020fc80000000013 */
[----:B------:R-:W-:-:S04]  /*0b00*/  FFMA R29, R29, R12, R28 ;  /* 0x0000000c1d1d7223 */ /* 0x000fc8000000001c */
[----:B------:R-:W-:-:S04]  /*0b10*/  FFMA R26, R26, R15, R29 ;  /* 0x0000000f1a1a7223 */ /* 0x000fc8000000001d */
[----:B------:R-:W-:-:S04]  /*0b20*/  FFMA R21, R21, R16, R26 ;  /* 0x0000001015157223 */ /* 0x000fc8000000001a */
[----:B------:R-:W-:-:S07]  /*0b30*/  FFMA R22, R10, R8, R21 ;  /* 0x000000080a167223 */ /* 0x000fce0000000015 */
.L_x_6:
[----:B------:R-:W-:Y:S05]  /*0b40*/  BSYNC.RECONVERGENT B1 ;  /* 0x0000000000017941 */ /* 0x000fea0003800200 */
.L_x_5:
[----:B------:R-:W-:Y:S05]  /*0b50*/  @!P1 BRA `(.L_x_1) ;  /* 0x0000000000ec9947 */ /* 0x000fea0003800000 */
[----:B------:R-:W-:Y:S01]  /*0b60*/  ISETP.GE.U32.AND P0, PT, R25, 0x4, PT ;  /* 0x000000041900780c */ /* 0x000fe20003f06070 */
[----:B------:R-:W-:Y:S01]  /*0b70*/  BSSY.RECONVERGENT B1, `(.L_x_7) ;  /* 0x000001e000017945 */ /* 0x000fe20003800200 */
[----:B------:R-:W-:-:S04]  /*0b80*/  LOP3.LUT R4, R4, 0x3, RZ, 0xc0, !PT ;  /* 0x0000000304047812 */ /* 0x000fc800078ec0ff */
[----:B------:R-:W-:-:S07]  /*0b90*/  ISETP.NE.AND P1, PT, R4, RZ, PT ;  /* 0x000000ff0400720c */ /* 0x000fce0003f25270 */
[----:B------:R-:W-:Y:S06]  /*0ba0*/  @!P0 BRA `(.L_x_8) ;  /* 0x0000000000688947 */ /* 0x000fec0003800000 */
[----:B------:R-:W0:Y:S08]  /*0bb0*/  LDC.64 R6, c[0x0][0x390] ;  /* 0x0000e400ff067b82 */ /* 0x000e300000000a00 */
[----:B------:R-:W1:Y:S01]  /*0bc0*/  LDC.64 R8, c[0x0][0x398] ;  /* 0x0000e600ff087b82 */ /* 0x000e620000000a00 */
[----:B0-----:R-:W-:-:S07]  /*0bd0*/  IMAD.WIDE.U32 R10, R2, 0x4, R6 ;  /* 0x00000004020a7825 */ /* 0x001fce00078e0006 */
[----:B------:R-:W0:Y:S01]  /*0be0*/  LDC.64 R6, c[0x0][0x3a0] ;  /* 0x0000e800ff067b82 */ /* 0x000e220000000a00 */
[----:B------:R-:W0:Y:S04]  /*0bf0*/  LDG.E R13, desc[UR4][R10.64] ;  /* 0x000000040a0d7981 */ /* 0x000e28000c1e1900 */
[----:B------:R-:W2:Y:S04]  /*0c00*/  LDG.E R15, desc[UR4][R10.64+0x4] ;  /* 0x000004040a0f7981 */ /* 0x000ea8000c1e1900 */
[----:B------:R-:W3:Y:S04]  /*0c10*/  LDG.E R17, desc[UR4][R10.64+0x8] ;  /* 0x000008040a117981 */ /* 0x000ee8000c1e1900 */
[----:B------:R-:W4:Y:S01]  /*0c20*/  LDG.E R5, desc[UR4][R10.64+0xc] ;  /* 0x00000c040a057981 */ /* 0x000f22000c1e1900 */
[----:B-1----:R-:W-:-:S05]  /*0c30*/  IMAD.WIDE.U32 R8, R2, 0x4, R8 ;  /* 0x0000000402087825 */ /* 0x002fca00078e0008 */
[----:B------:R-:W5:Y:S04]  /*0c40*/  LDG.E R3, desc[UR4][R8.64] ;  /* 0x0000000408037981 */ /* 0x000f68000c1e1900 */
[----:B------:R-:W5:Y:S04]  /*0c50*/  LDG.E R18, desc[UR4][R8.64+0x4] ;  /* 0x0000040408127981 */ /* 0x000f68000c1e1900 */
[----:B------:R-:W5:Y:S04]  /*0c60*/  LDG.E R10, desc[UR4][R8.64+0x8] ;  /* 0x00000804080a7981 */ /* 0x000f68000c1e1900 */
[----:B------:R-:W5:Y:S01]  /*0c70*/  LDG.E R20, desc[UR4][R8.64+0xc] ;  /* 0x00000c0408147981 */ /* 0x000f62000c1e1900 */
[----:B0-----:R-:W-:-:S04]  /*0c80*/  IMAD.WIDE.U32 R12, R13, 0x4, R6 ;  /* 0x000000040d0c7825 */ /* 0x001fc800078e0006 */
[--C-:B--2---:R-:W-:Y:S02]  /*0c90*/  IMAD.WIDE.U32 R14, R15, 0x4, R6.reuse ;  /* 0x000000040f0e7825 */ /* 0x104fe400078e0006 */
[----:B------:R-:W5:Y:S02]  /*0ca0*/  LDG.E R12, desc[UR4][R12.64] ;  /* 0x000000040c0c7981 */ /* 0x000f64000c1e1900 */
[--C-:B---3--:R-:W-:Y:S02]  /*0cb0*/  IMAD.WIDE.U32 R16, R17, 0x4, R6.reuse ;  /* 0x0000000411107825 */ /* 0x108fe400078e0006 */
[----:B------:R-:W2:Y:S02]  /*0cc0*/  LDG.E R14, desc[UR4][R14.64] ;  /* 0x000000040e0e7981 */ /* 0x000ea4000c1e1900 */
[----:B----4-:R-:W-:Y:S02]  /*0cd0*/  IMAD.WIDE.U32 R6, R5, 0x4, R6 ;  /* 0x0000000405067825 */ /* 0x010fe400078e0006 */
[----:B------:R-:W3:Y:S04]  /*0ce0*/  LDG.E R16, desc[UR4][R16.64] ;  /* 0x0000000410107981 */ /* 0x000ee8000c1e1900 */
[----:B------:R-:W4:Y:S01]  /*0cf0*/  LDG.E R6, desc[UR4][R6.64] ;  /* 0x0000000406067981 */ /* 0x000f22000c1e1900 */
[----:B------:R-:W-:Y:S01]  /*0d00*/  IADD3 R2, PT, PT, R2, 0x4, RZ ;  /* 0x0000000402027810 */ /* 0x000fe20007ffe0ff */
[----:B-----5:R-:W-:-:S04]  /*0d10*/  FFMA R3, R3, R12, R22 ;  /* 0x0000000c03037223 */ /* 0x020fc80000000016 */
[----:B--2---:R-:W-:-:S04]  /*0d20*/  FFMA R3, R18, R14, R3 ;  /* 0x0000000e12037223 */ /* 0x004fc80000000003 */
[----:B---3--:R-:W-:-:S04]  /*0d30*/  FFMA R3, R10, R16, R3 ;  /* 0x000000100a037223 */ /* 0x008fc80000000003 */
[----:B----4-:R-:W-:-:S07]  /*0d40*/  FFMA R22, R20, R6, R3 ;  /* 0x0000000614167223 */ /* 0x010fce0000000003 */
.L_x_8:
[----:B------:R-:W-:Y:S05]  /*0d50*/  BSYNC.RECONVERGENT B1 ;  /* 0x0000000000017941 */ /* 0x000fea0003800200 */
.L_x_7:
[----:B------:R-:W-:Y:S05]  /*0d60*/  @!P1 BRA `(.L_x_1) ;  /* 0x0000000000689947 */ /* 0x000fea0003800000 */
[----:B------:R-:W0:Y:S08]  /*0d70*/  LDC.64 R8, c[0x0][0x398] ;  /* 0x0000e600ff087b82 */ /* 0x000e300000000a00 */
[----:B------:R-:W1:Y:S08]  /*0d80*/  LDC.64 R10, c[0x0][0x390] ;  /* 0x0000e400ff0a7b82 */ /* 0x000e700000000a00 */
[----:B------:R-:W2:Y:S01]  /*0d90*/  LDC.64 R6, c[0x0][0x3a0] ;  /* 0x0000e800ff067b82 */ /* 0x000ea20000000a00 */
[----:B0-----:R-:W-:-:S03]  /*0da0*/  IMAD.WIDE.U32 R8, R2, 0x4, R8 ;  /* 0x0000000402087825 */ /* 0x001fc600078e0008 */
[----:B------:R-:W-:Y:S02]  /*0db0*/  MOV R12, R8 ;  /* 0x00000008000c7202 */ /* 0x000fe40000000f00 */
[----:B------:R-:W-:Y:S01]  /*0dc0*/  MOV R13, R9 ;  /* 0x00000009000d7202 */ /* 0x000fe20000000f00 */
[----:B-1----:R-:W-:Y:S01]  /*0dd0*/  IMAD.WIDE.U32 R2, R2, 0x4, R10 ;  /* 0x0000000402027825 */ /* 0x002fe200078e000a */
[----:B------:R-:W-:Y:S02]  /*0de0*/  IADD3 R8, PT, PT, -R4, RZ, RZ ;  /* 0x000000ff04087210 */ /* 0x000fe40007ffe1ff */
[----:B------:R-:W-:Y:S02]  /*0df0*/  MOV R10, R2 ;  /* 0x00000002000a7202 */ /* 0x000fe40000000f00 */
[----:B------:R-:W-:-:S07]  /*0e00*/  MOV R11, R3 ;  /* 0x00000003000b7202 */ /* 0x000fce0000000f00 */
.L_x_9:
[----:B------:R-:W-:Y:S02]  /*0e10*/  MOV R4, R10 ;  /* 0x0000000a00047202 */ /* 0x000fe40000000f00 */
[----:B------:R-:W-:-:S05]  /*0e20*/  MOV R5, R11 ;  /* 0x0000000b00057202 */ /* 0x000fca0000000f00 */
[----:B------:R0:W2:Y:S02]  /*0e30*/  LDG.E R3, desc[UR4][R4.64] ;  /* 0x0000000404037981 */ /* 0x0000a4000c1e1900 */
[----:B0-----:R-:W-:Y:S02]  /*0e40*/  MOV R4, R12 ;  /* 0x0000000c00047202 */ /* 0x001fe40000000f00 */
[----:B------:R-:W-:-:S05]  /*0e50*/  MOV R5, R13 ;  /* 0x0000000d00057202 */ /* 0x000fca0000000f00 */
[----:B------:R-:W3:Y:S01]  /*0e60*/  LDG.E R9, desc[UR4][R4.64] ;  /* 0x0000000404097981 */ /* 0x000ee2000c1e1900 */
[----:B--2---:R-:W-:-:S06]  /*0e70*/  IMAD.WIDE.U32 R2, R3, 0x4, R6 ;  /* 0x0000000403027825 */ /* 0x004fcc00078e0006 */
[----:B------:R-:W3:Y:S01]  /*0e80*/  LDG.E R2, desc[UR4][R2.64] ;  /* 0x0000000402027981 */ /* 0x000ee2000c1e1900 */
[----:B------:R-:W-:-:S04]  /*0e90*/  IADD3 R8, PT, PT, R8, 0x1, RZ ;  /* 0x0000000108087810 */ /* 0x000fc80007ffe0ff */
[----:B------:R-:W-:Y:S02]  /*0ea0*/  ISETP.NE.AND P0, PT, R8, RZ, PT ;  /* 0x000000ff0800720c */ /* 0x000fe40003f05270 */
[----:B------:R-:W-:Y:S02]  /*0eb0*/  IADD3 R12, P1, PT, R12, 0x4, RZ ;  /* 0x000000040c0c7810 */ /* 0x000fe40007f3e0ff */
[----:B------:R-:W-:Y:S02]  /*0ec0*/  IADD3 R10, P2, PT, R10, 0x4, RZ ;  /* 0x000000040a0a7810 */ /* 0x000fe40007f5e0ff */
[----:B------:R-:W-:Y:S02]  /*0ed0*/  IADD3.X R13, PT, PT, RZ, R13, RZ, P1, !PT ;  /* 0x0000000dff0d7210 */ /* 0x000fe40000ffe4ff */
[----:B------:R-:W-:Y:S01]  /*0ee0*/  IADD3.X R11, PT, PT, RZ, R11, RZ, P2, !PT ;  /* 0x0000000bff0b7210 */ /* 0x000fe200017fe4ff */
[----:B---3--:R-:W-:-:S04]  /*0ef0*/  FFMA R22, R9, R2, R22 ;  /* 0x0000000209167223 */ /* 0x008fc80000000016 */
[----:B------:R-:W-:Y:S05]  /*0f00*/  @P0 BRA `(.L_x_9) ;  /* 0xfffffffc00c00947 */ /* 0x000fea000383ffff */
.L_x_1:
[----:B------:R-:W-:Y:S05]  /*0f10*/  BSYNC.RECONVERGENT B0 ;  /* 0x0000000000007941 */ /* 0x000fea0003800200 */
.L_x_0:
[----:B------:R-:W0:Y:S02]  /*0f20*/  LDC.64 R2, c[0x0][0x3a8] ;  /* 0x0000ea00ff027b82 */ /* 0x000e240000000a00 */
[----:B0-----:R-:W-:-:S05]  /*0f30*/  IMAD.WIDE.U32 R2, R0, 0x4, R2 ;  /* 0x0000000400027825 */ /* 0x001fca00078e0002 */
[----:B------:R-:W-:Y:S01]  /*0f40*/  STG.E desc[UR4][R2.64], R22 ;  /* 0x0000001602007986 */ /* 0x000fe2000c101904 */
[----:B------:R-:W-:Y:S05]  /*0f50*/  EXIT ;  /* 0x000000000000794d */ /* 0x000fea0003800000 */
.L_x_10:
[----:B------:R-:W-:-:S00]  /*0f60*/  BRA `(.L_x_10) ;  /* 0xfffffffc00fc7947 */ /* 0x000fc0000383ffff */
[----:B------:R-:W-:-:S00]  /*0f70*/  NOP ;  /* 0x0000000000007918 */ /* 0x000fc00000000000 */
        /* <DEDUP_REMOVED lines=8> */
.L_x_11:


//--------------------- .nv.shared.reserved.0     --------------------------
	.section	.nv.shared.reserved.0,"aw",@nobits
	.weak		__nv_reservedSMEM_offset_0_alias
	.size		__nv_reservedSMEM_offset_0_alias, 0, 64
	.other		__nv_reservedSMEM_offset_0_alias,@"STO_CUDA_RESERVED_SHARED STV_DEFAULT"
__nv_reservedSMEM_offset_0_alias:
	.zero		0
	.zero		64


//--------------------- .nv.constant0._Z15spmv_csr_kernel9CSRMatrixPfS0_ --------------------------
	.section	.nv.constant0._Z15spmv_csr_kernel9CSRMatrixPfS0_,"a",@progbits
	.sectionflags	@""
	.align	4
.nv.constant0._Z15spmv_csr_kernel9CSRMatrixPfS0_:
	.zero		944


//--------------------- SYMBOLS --------------------------

	.type		.nv.reservedSmem.offset0,@object
	.size		.nv.reservedSmem.offset0,0x4
